//
// Generated by NVIDIA NVVM Compiler
//
// Compiler Build ID: CL-36424714
// Cuda compilation tools, release 13.0, V13.0.88
// Based on NVVM 20.0.0
//

.version 9.0
.target sm_100
.address_size 64

	// .globl	_Z33matrix_scaling_factor_kernel_cudaPfjfj

.visible .entry _Z33matrix_scaling_factor_kernel_cudaPfjfj(
	.param .u64 .ptr .align 1 _Z33matrix_scaling_factor_kernel_cudaPfjfj_param_0,
	.param .u32 _Z33matrix_scaling_factor_kernel_cudaPfjfj_param_1,
	.param .f32 _Z33matrix_scaling_factor_kernel_cudaPfjfj_param_2,
	.param .u32 _Z33matrix_scaling_factor_kernel_cudaPfjfj_param_3
)
{
	.reg .pred 	%p<7>;
	.reg .b32 	%r<17>;
	.reg .b32 	%f<19>;
	.reg .b64 	%rd<5>;

	ld.param.u64 	%rd2, [_Z33matrix_scaling_factor_kernel_cudaPfjfj_param_0];
	ld.param.u32 	%r10, [_Z33matrix_scaling_factor_kernel_cudaPfjfj_param_1];
	ld.param.f32 	%f9, [_Z33matrix_scaling_factor_kernel_cudaPfjfj_param_2];
	ld.param.u32 	%r9, [_Z33matrix_scaling_factor_kernel_cudaPfjfj_param_3];
	mov.u32 	%r11, %ctaid.x;
	mov.u32 	%r12, %ntid.x;
	mov.u32 	%r13, %tid.x;
	mad.lo.s32 	%r1, %r11, %r12, %r13;
	setp.ge.u32 	%p1, %r1, %r10;
	@%p1 bra 	$L__BB0_9;
	cvta.to.global.u64 	%rd3, %rd2;
	mul.wide.u32 	%rd4, %r1, 4;
	add.s64 	%rd1, %rd3, %rd4;
	ld.global.f32 	%f18, [%rd1];
	setp.eq.s32 	%p2, %r9, 0;
	@%p2 bra 	$L__BB0_8;
	and.b32  	%r2, %r9, 3;
	setp.lt.u32 	%p3, %r9, 4;
	@%p3 bra 	$L__BB0_5;
	and.b32  	%r14, %r9, -4;
	neg.s32 	%r15, %r14;
$L__BB0_4:
	mul.f32 	%f11, %f9, %f18;
	mul.f32 	%f12, %f9, %f11;
	mul.f32 	%f13, %f9, %f12;
	mul.f32 	%f18, %f9, %f13;
	add.s32 	%r15, %r15, 4;
	setp.ne.s32 	%p4, %r15, 0;
	@%p4 bra 	$L__BB0_4;
$L__BB0_5:
	setp.eq.s32 	%p5, %r2, 0;
	@%p5 bra 	$L__BB0_8;
	neg.s32 	%r16, %r2;
$L__BB0_7:
	.pragma "nounroll";
	mul.f32 	%f18, %f9, %f18;
	add.s32 	%r16, %r16, 1;
	setp.ne.s32 	%p6, %r16, 0;
	@%p6 bra 	$L__BB0_7;
$L__BB0_8:
	st.global.f32 	[%rd1], %f18;
$L__BB0_9:
	ret;

}


// ===== COMPILED SASS (sm_100) =====

	.target	sm_100

	.elftype	@"ET_EXEC"


//--------------------- .note.nv.tkinfo           --------------------------
	.section	.note.nv.tkinfo,"",@"SHT_NOTE"
	.sectionflags	@"SHF_NOTE_NV_TKINFO"
	.tkinfo
        /*0018*/ 	.word	0x00000002
        /*0030*/ 	.string	""
        /*0030*/ 	.string	"ptxas"
        /*0030*/ 	.string	"Cuda compilation tools, release 13.0, V13.0.88"
        /*0030*/ 	.string	"Build cuda_13.0.r13.0/compiler.36424714_0"
        /*0030*/ 	.string	"-arch sm_100 -m 64 "



//--------------------- .note.nv.cuinfo           --------------------------
	.section	.note.nv.cuinfo,"",@"SHT_NOTE"
	.sectionflags	@"SHF_NOTE_NV_CUINFO"
        /*0018*/ 	.short	0x0002
        /*001a*/ 	.short	0x0064
        /*001c*/ 	.short	0x0082
	.zero		2


//--------------------- .nv.info                  --------------------------
	.section	.nv.info,"",@"SHT_CUDA_INFO"
	.align	4


	//----- nvinfo : EIATTR_REGCOUNT
	.align		4
        /*0000*/ 	.byte	0x04, 0x2f
        /*0002*/ 	.short	(.L_1 - .L_0)
	.align		4
.L_0:
        /*0004*/ 	.word	index@(_Z33matrix_scaling_factor_kernel_cudaPfjfj)
        /*0008*/ 	.word	0x00000008


	//----- nvinfo : EIATTR_FRAME_SIZE
	.align		4
.L_1:
        /*000c*/ 	.byte	0x04, 0x11
        /*000e*/ 	.short	(.L_3 - .L_2)
	.align		4
.L_2:
        /*0010*/ 	.word	index@(_Z33matrix_scaling_factor_kernel_cudaPfjfj)
        /*0014*/ 	.word	0x00000000


	//----- nvinfo : EIATTR_MIN_STACK_SIZE
	.align		4
.L_3:
        /*0018*/ 	.byte	0x04, 0x12
        /*001a*/ 	.short	(.L_5 - .L_4)
	.align		4
.L_4:
        /*001c*/ 	.word	index@(_Z33matrix_scaling_factor_kernel_cudaPfjfj)
        /*0020*/ 	.word	0x00000000
.L_5:


//--------------------- .nv.compat                --------------------------
	.section	.nv.compat,"",@"SHT_CUDA_COMPAT_INFO"
	.align	4
        /*0000*/ 	.byte	0x02, 0x09, 0x00, 0x00, 0x02, 0x02, 0x01, 0x00, 0x02, 0x05, 0x05, 0x00, 0x03, 0x07, 0x01, 0x01
        /*0010*/ 	.byte	0x02, 0x03, 0x00, 0x00, 0x02, 0x06, 0x01, 0x00, 0x04, 0x0b, 0x08, 0x00, 0x09, 0x00, 0x00, 0x00
        /*0020*/ 	.byte	0x00, 0x00, 0x00, 0x00


//--------------------- .nv.info._Z33matrix_scaling_factor_kernel_cudaPfjfj --------------------------
	.section	.nv.info._Z33matrix_scaling_factor_kernel_cudaPfjfj,"",@"SHT_CUDA_INFO"
	.sectionflags	@""
	.align	4


	//----- nvinfo : EIATTR_CUDA_API_VERSION
	.align		4
        /*0000*/ 	.byte	0x04, 0x37
        /*0002*/ 	.short	(.L_7 - .L_6)
.L_6:
        /*0004*/ 	.word	0x00000082


	//----- nvinfo : EIATTR_KPARAM_INFO
	.align		4
.L_7:
        /*0008*/ 	.byte	0x04, 0x17
        /*000a*/ 	.short	(.L_9 - .L_8)
.L_8:
        /*000c*/ 	.word	0x00000000
        /*0010*/ 	.short	0x0003
        /*0012*/ 	.short	0x0010
        /*0014*/ 	.byte	0x00, 0xf0, 0x11, 0x00


	//----- nvinfo : EIATTR_KPARAM_INFO
	.align		4
.L_9:
        /*0018*/ 	.byte	0x04, 0x17
        /*001a*/ 	.short	(.L_11 - .L_10)
.L_10:
        /*001c*/ 	.word	0x00000000
        /*0020*/ 	.short	0x0002
        /*0022*/ 	.short	0x000c
        /*0024*/ 	.byte	0x00, 0xf0, 0x11, 0x00


	//----- nvinfo : EIATTR_KPARAM_INFO
	.align		4
.L_11:
        /*0028*/ 	.byte	0x04, 0x17
        /*002a*/ 	.short	(.L_13 - .L_12)
.L_12:
        /*002c*/ 	.word	0x00000000
        /*0030*/ 	.short	0x0001
        /*0032*/ 	.short	0x0008
        /*0034*/ 	.byte	0x00, 0xf0, 0x11, 0x00


	//----- nvinfo : EIATTR_KPARAM_INFO
	.align		4
.L_13:
        /*0038*/ 	.byte	0x04, 0x17
        /*003a*/ 	.short	(.L_15 - .L_14)
.L_14:
        /*003c*/ 	.word	0x00000000
        /*0040*/ 	.short	0x0000
        /*0042*/ 	.short	0x0000
        /*0044*/ 	.byte	0x00, 0xf5, 0x21, 0x00


	//----- nvinfo : EIATTR_SPARSE_MMA_MASK
	.align		4
.L_15:
        /*0048*/ 	.byte	0x03, 0x50
        /*004a*/ 	.short	0x0000


	//----- nvinfo : EIATTR_MAXREG_COUNT
	.align		4
        /*004c*/ 	.byte	0x03, 0x1b
        /*004e*/ 	.short	0x00ff


	//----- nvinfo : EIATTR_MERCURY_ISA_VERSION
	.align		4
        /*0050*/ 	.byte	0x03, 0x5f
        /*0052*/ 	.short	0x0101


	//----- nvinfo : EIATTR_VRC_CTA_INIT_COUNT
	.align		4
        /*0054*/ 	.byte	0x02, 0x4a
	.zero		1
	.zero		1


	//----- nvinfo : EIATTR_EXIT_INSTR_OFFSETS
	.align		4
        /*0058*/ 	.byte	0x04, 0x1c
        /*005a*/ 	.short	(.L_17 - .L_16)


	//   ....[0]....
.L_16:
        /*005c*/ 	.word	0x00000070


	//   ....[1]....
        /*0060*/ 	.word	0x00000510


	//----- nvinfo : EIATTR_CBANK_PARAM_SIZE
	.align		4
.L_17:
        /*0064*/ 	.byte	0x03, 0x19
        /*0066*/ 	.short	0x0014


	//----- nvinfo : EIATTR_PARAM_CBANK
	.align		4
        /*0068*/ 	.byte	0x04, 0x0a
        /*006a*/ 	.short	(.L_19 - .L_18)
	.align		4
.L_18:
        /*006c*/ 	.word	index@(.nv.constant0._Z33matrix_scaling_factor_kernel_cudaPfjfj)
        /*0070*/ 	.short	0x0380
        /*0072*/ 	.short	0x0014


	//----- nvinfo : EIATTR_SW_WAR
	.align		4
.L_19:
        /*0074*/ 	.byte	0x04, 0x36
        /*0076*/ 	.short	(.L_21 - .L_20)
.L_20:
        /*0078*/ 	.word	0x00000008
.L_21:


//--------------------- .nv.callgraph             --------------------------
	.section	.nv.callgraph,"",@"SHT_CUDA_CALLGRAPH"
	.align	4
	.sectionentsize	8
	.align		4
        /*0000*/ 	.word	0x00000000
	.align		4
        /*0004*/ 	.word	0xffffffff
	.align		4
        /*0008*/ 	.word	0x00000000
	.align		4
        /*000c*/ 	.word	0xfffffffe
	.align		4
        /*0010*/ 	.word	0x00000000
	.align		4
        /*0014*/ 	.word	0xfffffffd
	.align		4
        /*0018*/ 	.word	0x00000000
	.align		4
        /*001c*/ 	.word	0xfffffffc


//--------------------- .text._Z33matrix_scaling_factor_kernel_cudaPfjfj --------------------------
	.section	.text._Z33matrix_scaling_factor_kernel_cudaPfjfj,"ax",@progbits
	.align	128
        .global         _Z33matrix_scaling_factor_kernel_cudaPfjfj
        .type           _Z33matrix_scaling_factor_kernel_cudaPfjfj,@function
        .size           _Z33matrix_scaling_factor_kernel_cudaPfjfj,(.L_x_9 - _Z33matrix_scaling_factor_kernel_cudaPfjfj)
        .other          _Z33matrix_scaling_factor_kernel_cudaPfjfj,@"STO_CUDA_ENTRY STV_DEFAULT"
_Z33matrix_scaling_factor_kernel_cudaPfjfj:
.text._Z33matrix_scaling_factor_kernel_cudaPfjfj:
[----:B------:R-:W-:Y:S01]  /*0000*/  LDC R1, c[0x0][0x37c] ;  /* 0x0000df00ff017b82 */ /* 0x000fe20000000800 */
[----:B------:R-:W0:Y:S07]  /*0010*/  S2R R0, SR_TID.X ;  /* 0x0000000000007919 */ /* 0x000e2e0000002100 */
[----:B------:R-:W0:Y:S01]  /*0020*/  S2UR UR4, SR_CTAID.X ;  /* 0x00000000000479c3 */ /* 0x000e220000002500 */
[----:B------:R-:W1:Y:S07]  /*0030*/  LDCU UR5, c[0x0][0x388] ;  /* 0x00007100ff0577ac */ /* 0x000e6e0008000800 */
[----:B------:R-:W0:Y:S02]  /*0040*/  LDC R5, c[0x0][0x360] ;  /* 0x0000d800ff057b82 */ /* 0x000e240000000800 */
[----:B0-----:R-:W-:-:S05]  /*0050*/  IMAD R5, R5, UR4, R0 ;  /* 0x0000000405057c24 */ /* 0x001fca000f8e0200 */
[----:B-1----:R-:W-:-:S13]  /*0060*/  ISETP.GE.U32.AND P0, PT, R5, UR5, PT ;  /* 0x0000000505007c0c */ /* 0x002fda000bf06070 */
[----:B------:R-:W-:Y:S05]  /*0070*/  @P0 EXIT ;  /* 0x000000000000094d */ /* 0x000fea0003800000 */
[----:B------:R-:W0:Y:S01]  /*0080*/  LDC.64 R2, c[0x0][0x380] ;  /* 0x0000e000ff027b82 */ /* 0x000e220000000a00 */
[----:B------:R-:W1:Y:S01]  /*0090*/  LDCU.64 UR6, c[0x0][0x358] ;  /* 0x00006b00ff0677ac */ /* 0x000e620008000a00 */
[----:B------:R-:W2:Y:S01]  /*00a0*/  LDCU UR5, c[0x0][0x390] ;  /* 0x00007200ff0577ac */ /* 0x000ea20008000800 */
[----:B0-----:R-:W-:-:S05]  /*00b0*/  IMAD.WIDE.U32 R2, R5, 0x4, R2 ;  /* 0x0000000405027825 */ /* 0x001fca00078e0002 */
[----:B-1----:R0:W5:Y:S01]  /*00c0*/  LDG.E R5, desc[UR6][R2.64] ;  /* 0x0000000602057981 */ /* 0x002162000c1e1900 */
[----:B--2---:R-:W-:-:S09]  /*00d0*/  UISETP.NE.AND UP0, UPT, UR5, URZ, UPT ;  /* 0x000000ff0500728c */ /* 0x004fd2000bf05270 */
[----:B0-----:R-:W-:Y:S05]  /*00e0*/  BRA.U !UP0, `(.L_x_0) ;  /* 0x0000000508047547 */ /* 0x001fea000b800000 */
[----:B------:R-:W-:Y:S02]  /*00f0*/  UISETP.GE.U32.AND UP0, UPT, UR5, 0x4, UPT ;  /* 0x000000040500788c */ /* 0x000fe4000bf06070 */
[----:B------:R-:W-:-:S07]  /*0100*/  ULOP3.LUT UR4, UR5, 0x3, URZ, 0xc0, !UPT ;  /* 0x0000000305047892 */ /* 0x000fce000f8ec0ff */
[----:B------:R-:W-:Y:S05]  /*0110*/  BRA.U !UP0, `(.L_x_1) ;  /* 0x0000000108d87547 */ /* 0x000fea000b800000 */
[----:B------:R-:W-:-:S04]  /*0120*/  ULOP3.LUT UR5, UR5, 0xfffffffc, URZ, 0xc0, !UPT ;  /* 0xfffffffc05057892 */ /* 0x000fc8000f8ec0ff */
[----:B------:R-:W-:-:S04]  /*0130*/  UIADD3 UR5, UPT, UPT, -UR5, URZ, URZ ;  /* 0x000000ff05057290 */ /* 0x000fc8000fffe1ff */
[----:B------:R-:W-:-:S09]  /*0140*/  UISETP.GE.AND UP0, UPT, UR5, URZ, UPT ;  /* 0x000000ff0500728c */ /* 0x000fd2000bf06270 */
[----:B------:R-:W-:Y:S05]  /*0150*/  BRA.U UP0, `(.L_x_2) ;  /* 0x0000000100a47547 */ /* 0x000fea000b800000 */
[----:B------:R-:W-:Y:S02]  /*0160*/  UIADD3 UR8, UPT, UPT, -UR5, URZ, URZ ;  /* 0x000000ff05087290 */ /* 0x000fe4000fffe1ff */
[----:B------:R-:W-:Y:S02]  /*0170*/  UPLOP3.LUT UP0, UPT, UPT, UPT, UPT, 0x80, 0x8 ;  /* 0x000000000008789c */ /* 0x000fe40003f0f070 */
[----:B------:R-:W-:-:S09]  /*0180*/  UISETP.GT.AND UP1, UPT, UR8, 0xc, UPT ;  /* 0x0000000c0800788c */ /* 0x000fd2000bf24270 */
[----:B------:R-:W-:Y:S05]  /*0190*/  BRA.U !UP1, `(.L_x_3) ;  /* 0x0000000109547547 */ /* 0x000fea000b800000 */
[----:B------:R-:W0:Y:S01]  /*01a0*/  LDCU UR8, c[0x0][0x38c] ;  /* 0x00007180ff0877ac */ /* 0x000e220008000800 */
[----:B------:R-:W-:-:S11]  /*01b0*/  UPLOP3.LUT UP0, UPT, UPT, UPT, UPT, 0x40, 0x4 ;  /* 0x000000000004789c */ /* 0x000fd60003f0e870 */
.L_x_4:
[----:B0----5:R-:W-:Y:S01]  /*01c0*/  FMUL R5, R5, UR8 ;  /* 0x0000000805057c20 */ /* 0x021fe20008400000 */
[----:B------:R-:W-:-:S03]  /*01d0*/  UIADD3 UR5, UPT, UPT, UR5, 0x10, URZ ;  /* 0x0000001005057890 */ /* 0x000fc6000fffe0ff */
[----:B------:R-:W-:Y:S01]  /*01e0*/  FMUL R5, R5, UR8 ;  /* 0x0000000805057c20 */ /* 0x000fe20008400000 */
[----:B------:R-:W-:-:S03]  /*01f0*/  UISETP.GE.AND UP1, UPT, UR5, -0xc, UPT ;  /* 0xfffffff40500788c */ /* 0x000fc6000bf26270 */
[----:B------:R-:W-:-:S04]  /*0200*/  FMUL R5, R5, UR8 ;  /* 0x0000000805057c20 */ /* 0x000fc80008400000 */
        /* <DEDUP_REMOVED lines=12> */
[----:B------:R-:W-:Y:S01]  /*02d0*/  FMUL R5, R5, UR8 ;  /* 0x0000000805057c20 */ /* 0x000fe20008400000 */
[----:B------:R-:W-:Y:S06]  /*02e0*/  BRA.U !UP1, `(.L_x_4) ;  /* 0xfffffffd09b47547 */ /* 0x000fec000b83ffff */
.L_x_3:
[----:B------:R-:W-:-:S04]  /*02f0*/  UIADD3 UR8, UPT, UPT, -UR5, URZ, URZ ;  /* 0x000000ff05087290 */ /* 0x000fc8000fffe1ff */
[----:B------:R-:W-:-:S09]  /*0300*/  UISETP.GT.AND UP1, UPT, UR8, 0x4, UPT ;  /* 0x000000040800788c */ /* 0x000fd2000bf24270 */
[----:B------:R-:W-:Y:S05]  /*0310*/  BRA.U !UP1, `(.L_x_5) ;  /* 0x00000001092c7547 */ /* 0x000fea000b800000 */
[----:B------:R-:W0:Y:S01]  /*0320*/  LDCU UR8, c[0x0][0x38c] ;  /* 0x00007180ff0877ac */ /* 0x000e220008000800 */
[----:B------:R-:W-:Y:S02]  /*0330*/  UPLOP3.LUT UP0, UPT, UPT, UPT, UPT, 0x40, 0x4 ;  /* 0x000000000004789c */ /* 0x000fe40003f0e870 */
[----:B------:R-:W-:Y:S01]  /*0340*/  UIADD3 UR5, UPT, UPT, UR5, 0x8, URZ ;  /* 0x0000000805057890 */ /* 0x000fe2000fffe0ff */
[----:B0----5:R-:W-:-:S04]  /*0350*/  FMUL R5, R5, UR8 ;  /* 0x0000000805057c20 */ /* 0x021fc80008400000 */
[----:B------:R-:W-:-:S04]  /*0360*/  FMUL R5, R5, UR8 ;  /* 0x0000000805057c20 */ /* 0x000fc80008400000 */
[----:B------:R-:W-:-:S04]  /*0370*/  FMUL R5, R5, UR8 ;  /* 0x0000000805057c20 */ /* 0x000fc80008400000 */
[----:B------:R-:W-:-:S04]  /*0380*/  FMUL R5, R5, UR8 ;  /* 0x0000000805057c20 */ /* 0x000fc80008400000 */
[----:B------:R-:W-:-:S04]  /*0390*/  FMUL R5, R5, UR8 ;  /* 0x0000000805057c20 */ /* 0x000fc80008400000 */
[----:B------:R-:W-:-:S04]  /*03a0*/  FMUL R5, R5, UR8 ;  /* 0x0000000805057c20 */ /* 0x000fc80008400000 */
[----:B------:R-:W-:-:S04]  /*03b0*/  FMUL R5, R5, UR8 ;  /* 0x0000000805057c20 */ /* 0x000fc80008400000 */
[----:B------:R-:W-:-:S07]  /*03c0*/  FMUL R5, R5, UR8 ;  /* 0x0000000805057c20 */ /* 0x000fce0008400000 */
.L_x_5:
[----:B------:R-:W-:-:S09]  /*03d0*/  UISETP.NE.OR UP0, UPT, UR5, URZ, UP0 ;  /* 0x000000ff0500728c */ /* 0x000fd20008705670 */
[----:B------:R-:W-:Y:S05]  /*03e0*/  BRA.U !UP0, `(.L_x_1) ;  /* 0x0000000108247547 */ /* 0x000fea000b800000 */
.L_x_2:
[----:B------:R-:W0:Y:S01]  /*03f0*/  LDCU UR8, c[0x0][0x38c] ;  /* 0x00007180ff0877ac */ /* 0x000e220008000800 */
[----:B------:R-:W-:Y:S01]  /*0400*/  NOP ;  /* 0x0000000000007918 */ /* 0x000fe20000000000 */
.L_x_6:
[----:B------:R-:W-:Y:S01]  /*0410*/  UIADD3 UR5, UPT, UPT, UR5, 0x4, URZ ;  /* 0x0000000405057890 */ /* 0x000fe2000fffe0ff */
[----:B0----5:R-:W-:-:S03]  /*0420*/  FMUL R5, R5, UR8 ;  /* 0x0000000805057c20 */ /* 0x021fc60008400000 */
[----:B------:R-:W-:Y:S01]  /*0430*/  UISETP.NE.AND UP0, UPT, UR5, URZ, UPT ;  /* 0x000000ff0500728c */ /* 0x000fe2000bf05270 */
[----:B------:R-:W-:-:S04]  /*0440*/  FMUL R5, R5, UR8 ;  /* 0x0000000805057c20 */ /* 0x000fc80008400000 */
[----:B------:R-:W-:-:S04]  /*0450*/  FMUL R5, R5, UR8 ;  /* 0x0000000805057c20 */ /* 0x000fc80008400000 */
[----:B------:R-:W-:Y:S01]  /*0460*/  FMUL R5, R5, UR8 ;  /* 0x0000000805057c20 */ /* 0x000fe20008400000 */
[----:B------:R-:W-:Y:S06]  /*0470*/  BRA.U UP0, `(.L_x_6) ;  /* 0xfffffffd00e47547 */ /* 0x000fec000b83ffff */
.L_x_1:
[----:B------:R-:W-:-:S09]  /*0480*/  UISETP.NE.AND UP0, UPT, UR4, URZ, UPT ;  /* 0x000000ff0400728c */ /* 0x000fd2000bf05270 */
[----:B------:R-:W-:Y:S05]  /*0490*/  BRA.U !UP0, `(.L_x_0) ;  /* 0x0000000108187547 */ /* 0x000fea000b800000 */
[----:B------:R-:W0:Y:S01]  /*04a0*/  LDCU UR5, c[0x0][0x38c] ;  /* 0x00007180ff0577ac */ /* 0x000e220008000800 */
[----:B------:R-:W-:-:S12]  /*04b0*/  UIADD3 UR4, UPT, UPT, -UR4, URZ, URZ ;  /* 0x000000ff04047290 */ /* 0x000fd8000fffe1ff */
.L_x_7:
[----:B------:R-:W-:Y:S01]  /*04c0*/  UIADD3 UR4, UPT, UPT, UR4, 0x1, URZ ;  /* 0x0000000104047890 */ /* 0x000fe2000fffe0ff */
[----:B0----5:R-:W-:-:S03]  /*04d0*/  FMUL R5, R5, UR5 ;  /* 0x0000000505057c20 */ /* 0x021fc60008400000 */
[----:B------:R-:W-:-:S09]  /*04e0*/  UISETP.NE.AND UP0, UPT, UR4, URZ, UPT ;  /* 0x000000ff0400728c */ /* 0x000fd2000bf05270 */
[----:B------:R-:W-:Y:S05]  /*04f0*/  BRA.U UP0, `(.L_x_7) ;  /* 0xfffffffd00f07547 */ /* 0x000fea000b83ffff */
.L_x_0:
[----:B-----5:R-:W-:Y:S01]  /*0500*/  STG.E desc[UR6][R2.64], R5 ;  /* 0x0000000502007986 */ /* 0x020fe2000c101906 */
[----:B------:R-:W-:Y:S05]  /*0510*/  EXIT ;  /* 0x000000000000794d */ /* 0x000fea0003800000 */
.L_x_8:
[----:B------:R-:W-:-:S00]  /*0520*/  BRA `(.L_x_8) ;  /* 0xfffffffc00fc7947 */ /* 0x000fc0000383ffff */
[----:B------:R-:W-:-:S00]  /*0530*/  NOP ;  /* 0x0000000000007918 */ /* 0x000fc00000000000 */
        /* <DEDUP_REMOVED lines=12> */
.L_x_9:


//--------------------- .nv.shared.reserved.0     --------------------------
	.section	.nv.shared.reserved.0,"aw",@nobits
	.weak		__nv_reservedSMEM_offset_0_alias
	.size		__nv_reservedSMEM_offset_0_alias, 0, 64
	.other		__nv_reservedSMEM_offset_0_alias,@"STO_CUDA_RESERVED_SHARED STV_DEFAULT"
__nv_reservedSMEM_offset_0_alias:
	.zero		0
	.zero		64


//--------------------- .nv.constant0._Z33matrix_scaling_factor_kernel_cudaPfjfj --------------------------
	.section	.nv.constant0._Z33matrix_scaling_factor_kernel_cudaPfjfj,"a",@progbits
	.sectionflags	@""
	.align	4
.nv.constant0._Z33matrix_scaling_factor_kernel_cudaPfjfj:
	.zero		916


//--------------------- SYMBOLS --------------------------

	.type		.nv.reservedSmem.offset0,@object
	.size		.nv.reservedSmem.offset0,0x4
